	.headerflags	@"EF_CUDA_TEXMODE_UNIFIED EF_CUDA_64BIT_ADDRESS EF_CUDA_ACCELERATORS EF_CUDA_SM90 EF_CUDA_VIRTUAL_SM(EF_CUDA_SM90)"
	.elftype	@"ET_EXEC"


//--------------------- .nv.info                  --------------------------
	.section	.nv.info,"",@"SHT_CUDA_INFO"
	.align	4


	//----- nvinfo : EIATTR_REGCOUNT
	.align		4
        /*0000*/ 	.byte	0x04, 0x2f
        /*0002*/ 	.short	(.L_1 - .L_0)
	.align		4
.L_0:
        /*0004*/ 	.word	index@(triton_poi_fused_add_clone_0)
        /*0008*/ 	.word	0x00000012


	//----- nvinfo : EIATTR_MIN_STACK_SIZE
	.align		4
.L_1:
        /*000c*/ 	.byte	0x04, 0x12
        /*000e*/ 	.short	(.L_3 - .L_2)
	.align		4
.L_2:
        /*0010*/ 	.word	index@(triton_poi_fused_add_clone_0)
        /*0014*/ 	.word	0x00000000


	//----- nvinfo : EIATTR_FRAME_SIZE
	.align		4
.L_3:
        /*0018*/ 	.byte	0x04, 0x11
        /*001a*/ 	.short	(.L_5 - .L_4)
	.align		4
.L_4:
        /*001c*/ 	.word	index@(triton_poi_fused_add_clone_0)
        /*0020*/ 	.word	0x00000000


	//----- nvinfo : EIATTR_MIN_STACK_SIZE
	.align		4
.L_5:
        /*0024*/ 	.byte	0x04, 0x12
        /*0026*/ 	.short	(.L_7 - .L_6)
	.align		4
.L_6:
        /*0028*/ 	.word	index@(triton_poi_fused_add_clone_0)
        /*002c*/ 	.word	0x00000000
.L_7:


//--------------------- .nv.info.triton_poi_fused_add_clone_0 --------------------------
	.section	.nv.info.triton_poi_fused_add_clone_0,"",@"SHT_CUDA_INFO"
	.sectionflags	@""
	.align	4


	//----- nvinfo : EIATTR_CUDA_API_VERSION
	.align		4
        /*0000*/ 	.byte	0x04, 0x37
        /*0002*/ 	.short	(.L_9 - .L_8)
.L_8:
        /*0004*/ 	.word	0x0000007c


	//----- nvinfo : EIATTR_KPARAM_INFO
	.align		4
.L_9:
        /*0008*/ 	.byte	0x04, 0x17
        /*000a*/ 	.short	(.L_11 - .L_10)
.L_10:
        /*000c*/ 	.word	0x00000000
        /*0010*/ 	.short	0x0003
        /*0012*/ 	.short	0x0018
        /*0014*/ 	.byte	0x00, 0xf0, 0x11, 0x00


	//----- nvinfo : EIATTR_KPARAM_INFO
	.align		4
.L_11:
        /*0018*/ 	.byte	0x04, 0x17
        /*001a*/ 	.short	(.L_13 - .L_12)
.L_12:
        /*001c*/ 	.word	0x00000000
        /*0020*/ 	.short	0x0002
        /*0022*/ 	.short	0x0010
        /*0024*/ 	.byte	0x00, 0xf4, 0x21, 0x00


	//----- nvinfo : EIATTR_KPARAM_INFO
	.align		4
.L_13:
        /*0028*/ 	.byte	0x04, 0x17
        /*002a*/ 	.short	(.L_15 - .L_14)
.L_14:
        /*002c*/ 	.word	0x00000000
        /*0030*/ 	.short	0x0001
        /*0032*/ 	.short	0x0008
        /*0034*/ 	.byte	0x00, 0xf4, 0x21, 0x00


	//----- nvinfo : EIATTR_KPARAM_INFO
	.align		4
.L_15:
        /*0038*/ 	.byte	0x04, 0x17
        /*003a*/ 	.short	(.L_17 - .L_16)
.L_16:
        /*003c*/ 	.word	0x00000000
        /*0040*/ 	.short	0x0000
        /*0042*/ 	.short	0x0000
        /*0044*/ 	.byte	0x00, 0xf4, 0x21, 0x00


	//----- nvinfo : EIATTR_SPARSE_MMA_MASK
	.align		4
.L_17:
        /*0048*/ 	.byte	0x03, 0x50
        /*004a*/ 	.short	0x0000


	//----- nvinfo : EIATTR_MAXREG_COUNT
	.align		4
        /*004c*/ 	.byte	0x03, 0x1b
        /*004e*/ 	.short	0x00ff


	//----- nvinfo : EIATTR_EXIT_INSTR_OFFSETS
	.align		4
        /*0050*/ 	.byte	0x04, 0x1c
        /*0052*/ 	.short	(.L_19 - .L_18)


	//   ....[0]....
.L_18:
        /*0054*/ 	.word	0x00000200


	//   ....[1]....
        /*0058*/ 	.word	0x00000220


	//----- nvinfo : EIATTR_REQNTID
	.align		4
.L_19:
        /*005c*/ 	.byte	0x04, 0x10
        /*005e*/ 	.short	(.L_21 - .L_20)
.L_20:
        /*0060*/ 	.word	0x00000080
        /*0064*/ 	.word	0x00000001
        /*0068*/ 	.word	0x00000001


	//----- nvinfo : EIATTR_CBANK_PARAM_SIZE
	.align		4
.L_21:
        /*006c*/ 	.byte	0x03, 0x19
        /*006e*/ 	.short	0x001c


	//----- nvinfo : EIATTR_PARAM_CBANK
	.align		4
        /*0070*/ 	.byte	0x04, 0x0a
        /*0072*/ 	.short	(.L_23 - .L_22)
	.align		4
.L_22:
        /*0074*/ 	.word	index@(.nv.constant0.triton_poi_fused_add_clone_0)
        /*0078*/ 	.short	0x0210
        /*007a*/ 	.short	0x001c


	//----- nvinfo : EIATTR_SW_WAR
	.align		4
.L_23:
        /*007c*/ 	.byte	0x04, 0x36
        /*007e*/ 	.short	(.L_25 - .L_24)
.L_24:
        /*0080*/ 	.word	0x00000008
.L_25:


//--------------------- .nv.callgraph             --------------------------
	.section	.nv.callgraph,"",@"SHT_CUDA_CALLGRAPH"
	.align	4
	.sectionentsize	8
	.align		4
        /*0000*/ 	.word	0x00000000
	.align		4
        /*0004*/ 	.word	0xffffffff
	.align		4
        /*0008*/ 	.word	0x00000000
	.align		4
        /*000c*/ 	.word	0xfffffffe
	.align		4
        /*0010*/ 	.word	0x00000000
	.align		4
        /*0014*/ 	.word	0xfffffffd
	.align		4
        /*0018*/ 	.word	0x00000000
	.align		4
        /*001c*/ 	.word	0xfffffffc


//--------------------- .text.triton_poi_fused_add_clone_0 --------------------------
	.section	.text.triton_poi_fused_add_clone_0,"ax",@progbits
	.align	128
        .global         triton_poi_fused_add_clone_0
        .type           triton_poi_fused_add_clone_0,@function
        .size           triton_poi_fused_add_clone_0,(.L_x_1 - triton_poi_fused_add_clone_0)
        .other          triton_poi_fused_add_clone_0,@"STO_CUDA_ENTRY STV_DEFAULT"
triton_poi_fused_add_clone_0:
.text.triton_poi_fused_add_clone_0:
[----:B------:R-:W0:Y:S02]  /*0000*/  LDC R1, c[0x0][0x28] ;  /* 0x00000a00ff017b82 */ /* 0x000e240000000800 */
[----:B------:R-:W1:Y:S01]  /*0010*/  S2R R0, SR_TID.X ;  /* 0x0000000000007919 */ /* 0x000e620000002100 */
[----:B------:R-:W2:Y:S01]  /*0020*/  LDC.64 R6, c[0x0][0x218] ;  /* 0x00008600ff067b82 */ /* 0x000ea20000000a00 */
[----:B------:R-:W-:Y:S01]  /*0030*/  CS2R R12, SRZ ;  /* 0x00000000000c7805 */ /* 0x000fe2000001ff00 */
[----:B------:R-:W-:Y:S01]  /*0040*/  ULDC.64 UR4, c[0x0][0x208] ;  /* 0x0000820000047ab9 */ /* 0x000fe20000000a00 */
[----:B------:R-:W3:Y:S05]  /*0050*/  S2R R9, SR_CTAID.X ;  /* 0x0000000000097919 */ /* 0x000eea0000002500 */
[----:B------:R-:W4:Y:S01]  /*0060*/  LDC.64 R4, c[0x0][0x210] ;  /* 0x00008400ff047b82 */ /* 0x000f220000000a00 */
[----:B-1----:R-:W-:Y:S01]  /*0070*/  IMAD.SHL.U32 R0, R0, 0x2, RZ ;  /* 0x0000000200007824 */ /* 0x002fe200078e00ff */
[----:B---3--:R-:W-:-:S04]  /*0080*/  SHF.R.S32.HI R2, RZ, 0x17, R9 ;  /* 0x00000017ff027819 */ /* 0x008fc80000011409 */
[----:B------:R-:W-:-:S05]  /*0090*/  LOP3.LUT R0, R0, 0xfe, RZ, 0xc0, !PT ;  /* 0x000000fe00007812 */ /* 0x000fca00078ec0ff */
[----:B------:R-:W-:Y:S01]  /*00a0*/  IMAD R9, R9, 0x100, R0 ;  /* 0x0000010009097824 */ /* 0x000fe200078e0200 */
[----:B------:R-:W-:Y:S02]  /*00b0*/  SGXT R0, R2, 0x1 ;  /* 0x000000010200781a */ /* 0x000fe40000000200 */
[----:B------:R-:W1:Y:S01]  /*00c0*/  LDC.64 R2, c[0x0][0x220] ;  /* 0x00008800ff027b82 */ /* 0x000e620000000a00 */
[C---:B----4-:R-:W-:Y:S01]  /*00d0*/  IMAD.WIDE R4, R9.reuse, 0x4, R4 ;  /* 0x0000000409047825 */ /* 0x050fe200078e0204 */
[CC--:B------:R-:W-:Y:S02]  /*00e0*/  LEA.HI R8, R0.reuse, R9.reuse, RZ, 0x2 ;  /* 0x0000000900087211 */ /* 0x0c0fe400078f10ff */
[----:B------:R-:W-:Y:S02]  /*00f0*/  LEA.HI R0, R0, R9, RZ, 0x4 ;  /* 0x0000000900007211 */ /* 0x000fe400078f20ff */
[----:B------:R-:W-:Y:S02]  /*0100*/  LOP3.LUT R8, R8, 0xfffffffc, RZ, 0xc0, !PT ;  /* 0xfffffffc08087812 */ /* 0x000fe400078ec0ff */
[----:B------:R-:W-:-:S02]  /*0110*/  ISETP.GE.AND P0, PT, R9, 0x100, PT ;  /* 0x000001000900780c */ /* 0x000fc40003f06270 */
[----:B------:R-:W-:Y:S01]  /*0120*/  LOP3.LUT R0, R0, 0xfffffff0, RZ, 0xc0, !PT ;  /* 0xfffffff000007812 */ /* 0x000fe200078ec0ff */
[----:B------:R-:W-:-:S04]  /*0130*/  IMAD.IADD R11, R9, 0x1, -R8 ;  /* 0x00000001090b7824 */ /* 0x000fc800078e0a08 */
[----:B--2---:R-:W-:-:S04]  /*0140*/  IMAD.WIDE R6, R11, 0x4, R6 ;  /* 0x000000040b067825 */ /* 0x004fc800078e0206 */
[----:B------:R-:W-:Y:S01]  /*0150*/  IMAD.IADD R11, R9, 0x1, -R0 ;  /* 0x00000001090b7824 */ /* 0x000fe200078e0a00 */
[----:B------:R-:W-:Y:S01]  /*0160*/  CS2R R8, SRZ ;  /* 0x0000000000087805 */ /* 0x000fe2000001ff00 */
[----:B------:R-:W2:Y:S02]  /*0170*/  @!P0 LDG.E.EL.64 R12, desc[UR4][R6.64] ;  /* 0x00000004060c8981 */ /* 0x000ea4000c2e1b00 */
[----:B-1----:R-:W-:Y:S01]  /*0180*/  IMAD.WIDE R2, R11, 0x4, R2 ;  /* 0x000000040b027825 */ /* 0x002fe200078e0202 */
[----:B------:R-:W-:Y:S02]  /*0190*/  CS2R R10, SRZ ;  /* 0x00000000000a7805 */ /* 0x000fe4000001ff00 */
[----:B------:R-:W2:Y:S04]  /*01a0*/  @!P0 LDG.E.64 R8, desc[UR4][R4.64] ;  /* 0x0000000404088981 */ /* 0x000ea8000c1e1b00 */
[----:B------:R-:W3:Y:S01]  /*01b0*/  @!P0 LDG.E.EL.64 R10, desc[UR4][R2.64] ;  /* 0x00000004020a8981 */ /* 0x000ee2000c2e1b00 */
[----:B--2---:R-:W-:Y:S01]  /*01c0*/  FADD R15, R12, R8 ;  /* 0x000000080c0f7221 */ /* 0x004fe20000000000 */
[----:B------:R-:W-:-:S03]  /*01d0*/  FADD R0, R13, R9 ;  /* 0x000000090d007221 */ /* 0x000fc60000000000 */
[----:B---3--:R-:W-:Y:S01]  /*01e0*/  FADD R10, R15, R10 ;  /* 0x0000000a0f0a7221 */ /* 0x008fe20000000000 */
[----:B------:R-:W-:Y:S01]  /*01f0*/  FADD R11, R0, R11 ;  /* 0x0000000b000b7221 */ /* 0x000fe20000000000 */
[----:B------:R-:W-:Y:S06]  /*0200*/  @P0 EXIT ;  /* 0x000000000000094d */ /* 0x000fec0003800000 */
[----:B------:R-:W-:Y:S01]  /*0210*/  STG.E.64 desc[UR4][R4.64], R10 ;  /* 0x0000000a04007986 */ /* 0x000fe2000c101b04 */
[----:B------:R-:W-:Y:S05]  /*0220*/  EXIT ;  /* 0x000000000000794d */ /* 0x000fea0003800000 */
.L_x_0:
[----:B------:R-:W-:-:S00]  /*0230*/  BRA `(.L_x_0) ;  /* 0xfffffffc00fc7947 */ /* 0x000fc0000383ffff */
[----:B------:R-:W-:-:S00]  /*0240*/  NOP ;  /* 0x0000000000007918 */ /* 0x000fc00000000000 */
        /* <DEDUP_REMOVED lines=11> */
.L_x_1:


//--------------------- .nv.constant0.triton_poi_fused_add_clone_0 --------------------------
	.section	.nv.constant0.triton_poi_fused_add_clone_0,"a",@progbits
	.sectionflags	@""
	.align	4
.nv.constant0.triton_poi_fused_add_clone_0:
	.zero		556
